	.headerflags	@"EF_CUDA_TEXMODE_UNIFIED EF_CUDA_64BIT_ADDRESS EF_CUDA_ACCELERATORS EF_CUDA_SM90 EF_CUDA_VIRTUAL_SM(EF_CUDA_SM90)"
	.elftype	@"ET_EXEC"


//--------------------- .nv.info                  --------------------------
	.section	.nv.info,"",@"SHT_CUDA_INFO"
	.align	4


	//----- nvinfo : EIATTR_REGCOUNT
	.align		4
        /*0000*/ 	.byte	0x04, 0x2f
        /*0002*/ 	.short	(.L_1 - .L_0)
	.align		4
.L_0:
        /*0004*/ 	.word	index@(triton_poi_fused_cat_convolution_19)
        /*0008*/ 	.word	0x0000001a


	//----- nvinfo : EIATTR_MIN_STACK_SIZE
	.align		4
.L_1:
        /*000c*/ 	.byte	0x04, 0x12
        /*000e*/ 	.short	(.L_3 - .L_2)
	.align		4
.L_2:
        /*0010*/ 	.word	index@(triton_poi_fused_cat_convolution_19)
        /*0014*/ 	.word	0x00000000


	//----- nvinfo : EIATTR_FRAME_SIZE
	.align		4
.L_3:
        /*0018*/ 	.byte	0x04, 0x11
        /*001a*/ 	.short	(.L_5 - .L_4)
	.align		4
.L_4:
        /*001c*/ 	.word	index@(triton_poi_fused_cat_convolution_19)
        /*0020*/ 	.word	0x00000000


	//----- nvinfo : EIATTR_MIN_STACK_SIZE
	.align		4
.L_5:
        /*0024*/ 	.byte	0x04, 0x12
        /*0026*/ 	.short	(.L_7 - .L_6)
	.align		4
.L_6:
        /*0028*/ 	.word	index@(triton_poi_fused_cat_convolution_19)
        /*002c*/ 	.word	0x00000000
.L_7:


//--------------------- .nv.info.triton_poi_fused_cat_convolution_19 --------------------------
	.section	.nv.info.triton_poi_fused_cat_convolution_19,"",@"SHT_CUDA_INFO"
	.sectionflags	@""
	.align	4


	//----- nvinfo : EIATTR_CUDA_API_VERSION
	.align		4
        /*0000*/ 	.byte	0x04, 0x37
        /*0002*/ 	.short	(.L_9 - .L_8)
.L_8:
        /*0004*/ 	.word	0x0000007c


	//----- nvinfo : EIATTR_KPARAM_INFO
	.align		4
.L_9:
        /*0008*/ 	.byte	0x04, 0x17
        /*000a*/ 	.short	(.L_11 - .L_10)
.L_10:
        /*000c*/ 	.word	0x00000000
        /*0010*/ 	.short	0x0007
        /*0012*/ 	.short	0x0034
        /*0014*/ 	.byte	0x00, 0xf0, 0x11, 0x00


	//----- nvinfo : EIATTR_KPARAM_INFO
	.align		4
.L_11:
        /*0018*/ 	.byte	0x04, 0x17
        /*001a*/ 	.short	(.L_13 - .L_12)
.L_12:
        /*001c*/ 	.word	0x00000000
        /*0020*/ 	.short	0x0006
        /*0022*/ 	.short	0x0030
        /*0024*/ 	.byte	0x00, 0xf0, 0x11, 0x00


	//----- nvinfo : EIATTR_KPARAM_INFO
	.align		4
.L_13:
        /*0028*/ 	.byte	0x04, 0x17
        /*002a*/ 	.short	(.L_15 - .L_14)
.L_14:
        /*002c*/ 	.word	0x00000000
        /*0030*/ 	.short	0x0005
        /*0032*/ 	.short	0x0028
        /*0034*/ 	.byte	0x00, 0xf4, 0x21, 0x00


	//----- nvinfo : EIATTR_KPARAM_INFO
	.align		4
.L_15:
        /*0038*/ 	.byte	0x04, 0x17
        /*003a*/ 	.short	(.L_17 - .L_16)
.L_16:
        /*003c*/ 	.word	0x00000000
        /*0040*/ 	.short	0x0004
        /*0042*/ 	.short	0x0020
        /*0044*/ 	.byte	0x00, 0xf4, 0x21, 0x00


	//----- nvinfo : EIATTR_KPARAM_INFO
	.align		4
.L_17:
        /*0048*/ 	.byte	0x04, 0x17
        /*004a*/ 	.short	(.L_19 - .L_18)
.L_18:
        /*004c*/ 	.word	0x00000000
        /*0050*/ 	.short	0x0003
        /*0052*/ 	.short	0x0018
        /*0054*/ 	.byte	0x00, 0xf4, 0x21, 0x00


	//----- nvinfo : EIATTR_KPARAM_INFO
	.align		4
.L_19:
        /*0058*/ 	.byte	0x04, 0x17
        /*005a*/ 	.short	(.L_21 - .L_20)
.L_20:
        /*005c*/ 	.word	0x00000000
        /*0060*/ 	.short	0x0002
        /*0062*/ 	.short	0x0010
        /*0064*/ 	.byte	0x00, 0xf4, 0x21, 0x00


	//----- nvinfo : EIATTR_KPARAM_INFO
	.align		4
.L_21:
        /*0068*/ 	.byte	0x04, 0x17
        /*006a*/ 	.short	(.L_23 - .L_22)
.L_22:
        /*006c*/ 	.word	0x00000000
        /*0070*/ 	.short	0x0001
        /*0072*/ 	.short	0x0008
        /*0074*/ 	.byte	0x00, 0xf4, 0x21, 0x00


	//----- nvinfo : EIATTR_KPARAM_INFO
	.align		4
.L_23:
        /*0078*/ 	.byte	0x04, 0x17
        /*007a*/ 	.short	(.L_25 - .L_24)
.L_24:
        /*007c*/ 	.word	0x00000000
        /*0080*/ 	.short	0x0000
        /*0082*/ 	.short	0x0000
        /*0084*/ 	.byte	0x00, 0xf4, 0x21, 0x00


	//----- nvinfo : EIATTR_SPARSE_MMA_MASK
	.align		4
.L_25:
        /*0088*/ 	.byte	0x03, 0x50
        /*008a*/ 	.short	0x0000


	//----- nvinfo : EIATTR_MAXREG_COUNT
	.align		4
        /*008c*/ 	.byte	0x03, 0x1b
        /*008e*/ 	.short	0x00ff


	//----- nvinfo : EIATTR_EXIT_INSTR_OFFSETS
	.align		4
        /*0090*/ 	.byte	0x04, 0x1c
        /*0092*/ 	.short	(.L_27 - .L_26)


	//   ....[0]....
.L_26:
        /*0094*/ 	.word	0x00000540


	//   ....[1]....
        /*0098*/ 	.word	0x00000560


	//----- nvinfo : EIATTR_REQNTID
	.align		4
.L_27:
        /*009c*/ 	.byte	0x04, 0x10
        /*009e*/ 	.short	(.L_29 - .L_28)
.L_28:
        /*00a0*/ 	.word	0x00000080
        /*00a4*/ 	.word	0x00000001
        /*00a8*/ 	.word	0x00000001


	//----- nvinfo : EIATTR_CBANK_PARAM_SIZE
	.align		4
.L_29:
        /*00ac*/ 	.byte	0x03, 0x19
        /*00ae*/ 	.short	0x0038


	//----- nvinfo : EIATTR_PARAM_CBANK
	.align		4
        /*00b0*/ 	.byte	0x04, 0x0a
        /*00b2*/ 	.short	(.L_31 - .L_30)
	.align		4
.L_30:
        /*00b4*/ 	.word	index@(.nv.constant0.triton_poi_fused_cat_convolution_19)
        /*00b8*/ 	.short	0x0210
        /*00ba*/ 	.short	0x0038


	//----- nvinfo : EIATTR_SW_WAR
	.align		4
.L_31:
        /*00bc*/ 	.byte	0x04, 0x36
        /*00be*/ 	.short	(.L_33 - .L_32)
.L_32:
        /*00c0*/ 	.word	0x00000008
.L_33:


//--------------------- .nv.callgraph             --------------------------
	.section	.nv.callgraph,"",@"SHT_CUDA_CALLGRAPH"
	.align	4
	.sectionentsize	8
	.align		4
        /*0000*/ 	.word	0x00000000
	.align		4
        /*0004*/ 	.word	0xffffffff
	.align		4
        /*0008*/ 	.word	0x00000000
	.align		4
        /*000c*/ 	.word	0xfffffffe
	.align		4
        /*0010*/ 	.word	0x00000000
	.align		4
        /*0014*/ 	.word	0xfffffffd
	.align		4
        /*0018*/ 	.word	0x00000000
	.align		4
        /*001c*/ 	.word	0xfffffffc


//--------------------- .text.triton_poi_fused_cat_convolution_19 --------------------------
	.section	.text.triton_poi_fused_cat_convolution_19,"ax",@progbits
	.sectionflags	@"SHF_BARRIERS=1"
	.align	128
        .global         triton_poi_fused_cat_convolution_19
        .type           triton_poi_fused_cat_convolution_19,@function
        .size           triton_poi_fused_cat_convolution_19,(.L_x_1 - triton_poi_fused_cat_convolution_19)
        .other          triton_poi_fused_cat_convolution_19,@"STO_CUDA_ENTRY STV_DEFAULT"
triton_poi_fused_cat_convolution_19:
.text.triton_poi_fused_cat_convolution_19:
[----:B------:R-:W0:Y:S01]  /*0000*/  LDC R1, c[0x0][0x28] ;  /* 0x00000a00ff017b82 */ /* 0x000e220000000800 */
[----:B------:R-:W1:Y:S07]  /*0010*/  S2R R10, SR_TID.X ;  /* 0x00000000000a7919 */ /* 0x000e6e0000002100 */
[----:B------:R-:W2:Y:S01]  /*0020*/  LDC.64 R16, c[0x0][0x210] ;  /* 0x00008400ff107b82 */ /* 0x000ea20000000a00 */
[----:B------:R-:W-:Y:S01]  /*0030*/  ULDC.64 UR6, c[0x0][0x208] ;  /* 0x0000820000067ab9 */ /* 0x000fe20000000a00 */
[----:B------:R-:W3:Y:S01]  /*0040*/  S2R R8, SR_CTAID.Y ;  /* 0x0000000000087919 */ /* 0x000ee20000002600 */
[----:B------:R-:W4:Y:S05]  /*0050*/  S2R R0, SR_CTAID.X ;  /* 0x0000000000007919 */ /* 0x000f2a0000002500 */
[----:B------:R-:W5:Y:S08]  /*0060*/  LDC.64 R18, c[0x0][0x218] ;  /* 0x00008600ff127b82 */ /* 0x000f700000000a00 */
[----:B------:R-:W2:Y:S08]  /*0070*/  LDC.64 R14, c[0x0][0x220] ;  /* 0x00008800ff0e7b82 */ /* 0x000eb00000000a00 */
[----:B------:R-:W5:Y:S01]  /*0080*/  LDC.64 R6, c[0x0][0x228] ;  /* 0x00008a00ff067b82 */ /* 0x000f620000000a00 */
[----:B-1----:R-:W-:Y:S01]  /*0090*/  IMAD.SHL.U32 R13, R10, 0x2, RZ ;  /* 0x000000020a0d7824 */ /* 0x002fe200078e00ff */
[----:B---3--:R-:W-:-:S04]  /*00a0*/  SHF.R.S32.HI R2, RZ, 0x17, R8 ;  /* 0x00000017ff027819 */ /* 0x008fc80000011408 */
[----:B------:R-:W-:Y:S02]  /*00b0*/  LOP3.LUT R13, R13, 0xfe, RZ, 0xc0, !PT ;  /* 0x000000fe0d0d7812 */ /* 0x000fe400078ec0ff */
[----:B------:R-:W-:Y:S02]  /*00c0*/  SGXT R2, R2, 0x1 ;  /* 0x000000010202781a */ /* 0x000fe40000000200 */
[----:B------:R-:W-:Y:S02]  /*00d0*/  PRMT R9, R13, 0x6540, R8 ;  /* 0x000065400d097816 */ /* 0x000fe40000000008 */
[----:B----4-:R-:W-:Y:S02]  /*00e0*/  ISETP.GE.AND P0, PT, R0, 0x9, PT ;  /* 0x000000090000780c */ /* 0x010fe40003f06270 */
[----:B------:R-:W-:-:S04]  /*00f0*/  LEA.HI R2, R2, R9, RZ, 0x9 ;  /* 0x0000000902027211 */ /* 0x000fc800078f48ff */
[----:B------:R-:W-:Y:S02]  /*0100*/  LOP3.LUT R4, R2, 0xfffffe00, RZ, 0xc0, !PT ;  /* 0xfffffe0002047812 */ /* 0x000fe400078ec0ff */
[----:B------:R-:W-:-:S03]  /*0110*/  SHF.R.S32.HI R11, RZ, 0x9, R2 ;  /* 0x00000009ff0b7819 */ /* 0x000fc60000011402 */
[----:B------:R-:W-:Y:S01]  /*0120*/  IMAD.IADD R9, R9, 0x1, -R4 ;  /* 0x0000000109097824 */ /* 0x000fe200078e0a04 */
[----:B------:R-:W-:Y:S01]  /*0130*/  CS2R R4, SRZ ;  /* 0x0000000000047805 */ /* 0x000fe2000001ff00 */
[----:B------:R-:W-:-:S03]  /*0140*/  IMAD R2, R11, 0x9, R0 ;  /* 0x000000090b027824 */ /* 0x000fc600078e0200 */
[C---:B------:R-:W-:Y:S01]  /*0150*/  ISETP.GE.AND P1, PT, R9.reuse, 0x100, PT ;  /* 0x000001000900780c */ /* 0x040fe20003f26270 */
[----:B------:R-:W-:Y:S01]  /*0160*/  IMAD.U32 R21, R2, 0x100, R9 ;  /* 0x0000010002157824 */ /* 0x000fe200078e0009 */
[----:B------:R-:W-:Y:S02]  /*0170*/  ISETP.GT.AND P2, PT, R9, 0xff, !P0 ;  /* 0x000000ff0900780c */ /* 0x000fe40004744270 */
[----:B------:R-:W-:Y:S02]  /*0180*/  CS2R R2, SRZ ;  /* 0x0000000000027805 */ /* 0x000fe4000001ff00 */
[----:B------:R-:W-:Y:S01]  /*0190*/  ISETP.LT.AND P3, PT, R0, 0x9, !P1 ;  /* 0x000000090000780c */ /* 0x000fe20004f61270 */
[----:B--2---:R-:W-:-:S04]  /*01a0*/  IMAD.WIDE R16, R21, 0x4, R16 ;  /* 0x0000000415107825 */ /* 0x004fc800078e0210 */
[----:B------:R-:W-:Y:S02]  /*01b0*/  VIADD R23, R21, 0xffffff00 ;  /* 0xffffff0015177836 */ /* 0x000fe40000000000 */
[----:B-----5:R-:W-:Y:S01]  /*01c0*/  IMAD.WIDE R20, R9, 0x4, R18 ;  /* 0x0000000409147825 */ /* 0x020fe200078e0212 */
[----:B------:R-:W-:-:S03]  /*01d0*/  CS2R R18, SRZ ;  /* 0x0000000000127805 */ /* 0x000fc6000001ff00 */
[----:B0-----:R-:W-:Y:S02]  /*01e0*/  IMAD.WIDE R14, R23, 0x4, R14 ;  /* 0x00000004170e7825 */ /* 0x001fe400078e020e */
[----:B------:R-:W2:Y:S02]  /*01f0*/  @P3 LDG.E.EL.64 R4, desc[UR6][R16.64] ;  /* 0x0000000610043981 */ /* 0x000ea4000c2e1b00 */
[----:B------:R-:W-:Y:S01]  /*0200*/  IMAD.WIDE R22, R9, 0x4, R6 ;  /* 0x0000000409167825 */ /* 0x000fe200078e0206 */
[----:B------:R-:W-:Y:S01]  /*0210*/  CS2R R6, SRZ ;  /* 0x0000000000067805 */ /* 0x000fe2000001ff00 */
[----:B------:R-:W3:Y:S04]  /*0220*/  @P3 LDG.E.EL.64 R2, desc[UR6][R20.64] ;  /* 0x0000000614023981 */ /* 0x000ee8000c2e1b00 */
[----:B------:R-:W4:Y:S04]  /*0230*/  @P2 LDG.E.EL.64 R18, desc[UR6][R22.64+-0x400] ;  /* 0xfffc000616122981 */ /* 0x000f28000c2e1b00 */
[----:B------:R0:W5:Y:S01]  /*0240*/  @P2 LDG.E.EL.64 R6, desc[UR6][R14.64] ;  /* 0x000000060e062981 */ /* 0x000162000c2e1b00 */
[----:B------:R-:W1:Y:S01]  /*0250*/  S2UR UR5, SR_CgaCtaId ;  /* 0x00000000000579c3 */ /* 0x000e620000008800 */
[----:B------:R-:W-:Y:S01]  /*0260*/  UMOV UR4, 0x400 ;  /* 0x0000040000047882 */ /* 0x000fe20000000000 */
[----:B0-----:R-:W-:Y:S01]  /*0270*/  LOP3.LUT R15, R10, 0x7f, RZ, 0xc0, !PT ;  /* 0x0000007f0a0f7812 */ /* 0x001fe200078ec0ff */
[----:B------:R-:W-:Y:S01]  /*0280*/  IMAD.SHL.U32 R10, R8, 0x100, RZ ;  /* 0x00000100080a7824 */ /* 0x000fe200078e00ff */
[----:B-1----:R-:W-:-:S06]  /*0290*/  UPRMT UR4, UR5, 0x654, UR4 ;  /* 0x0000065405047896 */ /* 0x002fcc0008000004 */
[----:B------:R-:W-:Y:S02]  /*02a0*/  LEA R14, R15, UR4, 0x3 ;  /* 0x000000040f0e7c11 */ /* 0x000fe4000f8e18ff */
[----:B--2---:R-:W-:Y:S02]  /*02b0*/  SEL R4, R4, RZ, P3 ;  /* 0x000000ff04047207 */ /* 0x004fe40001800000 */
[----:B------:R-:W-:Y:S02]  /*02c0*/  SEL R5, R5, RZ, P3 ;  /* 0x000000ff05057207 */ /* 0x000fe40001800000 */
[----:B---3--:R-:W-:Y:S02]  /*02d0*/  SEL R17, R2, RZ, P3 ;  /* 0x000000ff02117207 */ /* 0x008fe40001800000 */
[----:B------:R-:W-:Y:S02]  /*02e0*/  SEL R12, R3, RZ, P3 ;  /* 0x000000ff030c7207 */ /* 0x000fe40001800000 */
[C---:B------:R-:W-:Y:S01]  /*02f0*/  FSETP.GEU.AND P5, PT, R4.reuse, -R17, PT ;  /* 0x800000110400720b */ /* 0x040fe20003fae000 */
[----:B------:R-:W-:Y:S01]  /*0300*/  FADD R2, R4, R17 ;  /* 0x0000001104027221 */ /* 0x000fe20000000000 */
[----:B----4-:R-:W-:Y:S01]  /*0310*/  SEL R18, R18, RZ, P2 ;  /* 0x000000ff12127207 */ /* 0x010fe20001000000 */
[----:B------:R-:W-:Y:S01]  /*0320*/  FADD R3, R5, R12 ;  /* 0x0000000c05037221 */ /* 0x000fe20000000000 */
[----:B-----5:R-:W-:-:S02]  /*0330*/  SEL R21, R6, RZ, P2 ;  /* 0x000000ff06157207 */ /* 0x020fc40001000000 */
[----:B------:R-:W-:Y:S02]  /*0340*/  SEL R19, R19, RZ, P2 ;  /* 0x000000ff13137207 */ /* 0x000fe40001000000 */
[----:B------:R-:W-:Y:S02]  /*0350*/  SEL R4, R7, RZ, P2 ;  /* 0x000000ff07047207 */ /* 0x000fe40001000000 */
[C---:B------:R-:W-:Y:S01]  /*0360*/  FSETP.GEU.AND P4, PT, R21.reuse, -R18, PT ;  /* 0x800000121500720b */ /* 0x040fe20003f8e000 */
[----:B------:R-:W-:Y:S01]  /*0370*/  FADD R18, R21, R18 ;  /* 0x0000001215127221 */ /* 0x000fe20000000000 */
[C---:B------:R-:W-:Y:S01]  /*0380*/  FSETP.GEU.AND P2, PT, R4.reuse, -R19, PT ;  /* 0x800000130400720b */ /* 0x040fe20003f4e000 */
[----:B------:R-:W-:Y:S01]  /*0390*/  FADD R19, R4, R19 ;  /* 0x0000001304137221 */ /* 0x000fe20000000000 */
[----:B------:R-:W-:Y:S01]  /*03a0*/  FSETP.GEU.AND P3, PT, R5, -R12, PT ;  /* 0x8000000c0500720b */ /* 0x000fe20003f6e000 */
[----:B------:R-:W0:Y:S01]  /*03b0*/  LDC.64 R6, c[0x0][0x230] ;  /* 0x00008c00ff067b82 */ /* 0x000e220000000a00 */
[----:B------:R-:W-:-:S02]  /*03c0*/  FSEL R2, R2, RZ, P5 ;  /* 0x000000ff02027208 */ /* 0x000fc40002800000 */
[----:B------:R-:W-:Y:S02]  /*03d0*/  FSEL R3, R3, RZ, P3 ;  /* 0x000000ff03037208 */ /* 0x000fe40001800000 */
[----:B------:R-:W-:Y:S02]  /*03e0*/  @P1 FSEL R2, R18, RZ, P4 ;  /* 0x000000ff12021208 */ /* 0x000fe40002000000 */
[----:B------:R-:W-:Y:S02]  /*03f0*/  LEA R12, R13, UR4, 0x3 ;  /* 0x000000040d0c7c11 */ /* 0x000fe4000f8e18ff */
[----:B------:R-:W-:Y:S02]  /*0400*/  @P1 FSEL R3, R19, RZ, P2 ;  /* 0x000000ff13031208 */ /* 0x000fe40001000000 */
[C---:B------:R-:W-:Y:S01]  /*0410*/  LOP3.LUT R4, R15.reuse, 0x80, RZ, 0xfc, !PT ;  /* 0x000000800f047812 */ /* 0x040fe200078efcff */
[----:B------:R-:W-:Y:S01]  /*0420*/  STS [R12], R2 ;  /* 0x000000020c007388 */ /* 0x000fe20000000800 */
[----:B------:R-:W-:-:S02]  /*0430*/  PRMT R13, R15, 0x6540, R8 ;  /* 0x000065400f0d7816 */ /* 0x000fc40000000008 */
[----:B------:R-:W-:Y:S01]  /*0440*/  LEA R16, R4, UR4, 0x3 ;  /* 0x0000000404107c11 */ /* 0x000fe2000f8e18ff */
[----:B------:R-:W-:Y:S01]  /*0450*/  STS [R12+0x8], R3 ;  /* 0x000008030c007388 */ /* 0x000fe20000000800 */
[----:B------:R-:W1:Y:S01]  /*0460*/  LDC.64 R4, c[0x0][0x238] ;  /* 0x00008e00ff047b82 */ /* 0x000e620000000a00 */
[----:B------:R-:W-:Y:S01]  /*0470*/  LOP3.LUT R15, R10, 0x80, R15, 0xfe, !PT ;  /* 0x000000800a0f7812 */ /* 0x000fe200078efe0f */
[----:B------:R-:W-:-:S06]  /*0480*/  IMAD R13, R13, 0x9, R0 ;  /* 0x000000090d0d7824 */ /* 0x000fcc00078e0200 */
[----:B------:R-:W-:Y:S01]  /*0490*/  BAR.SYNC.DEFER_BLOCKING 0x0 ;  /* 0x0000000000007b1d */ /* 0x000fe20000010000 */
[----:B------:R-:W-:Y:S02]  /*04a0*/  IMAD R10, R0, 0x200, R9 ;  /* 0x00000200000a7824 */ /* 0x000fe400078e0209 */
[----:B------:R-:W-:Y:S02]  /*04b0*/  IMAD R15, R15, 0x9, R0 ;  /* 0x000000090f0f7824 */ /* 0x000fe400078e0200 */
[----:B0-----:R-:W-:-:S04]  /*04c0*/  IMAD.WIDE R8, R13, 0x4, R6 ;  /* 0x000000040d087825 */ /* 0x001fc800078e0206 */
[----:B------:R-:W-:-:S04]  /*04d0*/  IMAD.WIDE R6, R15, 0x4, R6 ;  /* 0x000000040f067825 */ /* 0x000fc800078e0206 */
[----:B------:R-:W-:-:S04]  /*04e0*/  IMAD R11, R11, 0x1200, R10 ;  /* 0x000012000b0b7824 */ /* 0x000fc800078e020a */
[----:B-1----:R-:W-:Y:S01]  /*04f0*/  IMAD.WIDE R4, R11, 0x4, R4 ;  /* 0x000000040b047825 */ /* 0x002fe200078e0204 */
[----:B------:R-:W0:Y:S04]  /*0500*/  LDS R17, [R14] ;  /* 0x000000000e117984 */ /* 0x000e280000000800 */
[----:B------:R-:W1:Y:S04]  /*0510*/  LDS R19, [R16] ;  /* 0x0000000010137984 */ /* 0x000e680000000800 */
[----:B0-----:R0:W-:Y:S04]  /*0520*/  @!P0 STG.E desc[UR6][R8.64], R17 ;  /* 0x0000001108008986 */ /* 0x0011e8000c101906 */
[----:B-1----:R0:W-:Y:S02]  /*0530*/  @!P0 STG.E desc[UR6][R6.64], R19 ;  /* 0x0000001306008986 */ /* 0x0021e4000c101906 */
[----:B0-----:R-:W-:Y:S05]  /*0540*/  @P0 EXIT ;  /* 0x000000000000094d */ /* 0x001fea0003800000 */
[----:B------:R-:W-:Y:S01]  /*0550*/  STG.E.64 desc[UR6][R4.64], R2 ;  /* 0x0000000204007986 */ /* 0x000fe2000c101b06 */
[----:B------:R-:W-:Y:S05]  /*0560*/  EXIT ;  /* 0x000000000000794d */ /* 0x000fea0003800000 */
.L_x_0:
[----:B------:R-:W-:-:S00]  /*0570*/  BRA `(.L_x_0) ;  /* 0xfffffffc00fc7947 */ /* 0x000fc0000383ffff */
[----:B------:R-:W-:-:S00]  /*0580*/  NOP ;  /* 0x0000000000007918 */ /* 0x000fc00000000000 */
[----:B------:R-:W-:-:S00]  /*0590*/  NOP ;  /* 0x0000000000007918 */ /* 0x000fc00000000000 */
[----:B------:R-:W-:-:S00]  /*05a0*/  NOP ;  /* 0x0000000000007918 */ /* 0x000fc00000000000 */
[----:B------:R-:W-:-:S00]  /*05b0*/  NOP ;  /* 0x0000000000007918 */ /* 0x000fc00000000000 */
[----:B------:R-:W-:-:S00]  /*05c0*/  NOP ;  /* 0x0000000000007918 */ /* 0x000fc00000000000 */
[----:B------:R-:W-:-:S00]  /*05d0*/  NOP ;  /* 0x0000000000007918 */ /* 0x000fc00000000000 */
[----:B------:R-:W-:-:S00]  /*05e0*/  NOP ;  /* 0x0000000000007918 */ /* 0x000fc00000000000 */
[----:B------:R-:W-:-:S00]  /*05f0*/  NOP ;  /* 0x0000000000007918 */ /* 0x000fc00000000000 */
.L_x_1:


//--------------------- .nv.shared.triton_poi_fused_cat_convolution_19 --------------------------
	.section	.nv.shared.triton_poi_fused_cat_convolution_19,"aw",@nobits
	.sectionflags	@""
	.align	16
	.zero		1024


//--------------------- .nv.constant0.triton_poi_fused_cat_convolution_19 --------------------------
	.section	.nv.constant0.triton_poi_fused_cat_convolution_19,"a",@progbits
	.sectionflags	@""
	.align	4
.nv.constant0.triton_poi_fused_cat_convolution_19:
	.zero		584
